//
// Generated by NVIDIA NVVM Compiler
//
// Compiler Build ID: CL-36424714
// Cuda compilation tools, release 13.0, V13.0.88
// Based on NVVM 20.0.0
//

.version 9.0
.target sm_100
.address_size 64

	// .globl	_Z14matrixMultiplyPfS_S_i

.visible .entry _Z14matrixMultiplyPfS_S_i(
	.param .u64 .ptr .align 1 _Z14matrixMultiplyPfS_S_i_param_0,
	.param .u64 .ptr .align 1 _Z14matrixMultiplyPfS_S_i_param_1,
	.param .u64 .ptr .align 1 _Z14matrixMultiplyPfS_S_i_param_2,
	.param .u32 _Z14matrixMultiplyPfS_S_i_param_3
)
{
	.reg .pred 	%p<10>;
	.reg .b32 	%r<40>;
	.reg .b32 	%f<70>;
	.reg .b64 	%rd<66>;

	ld.param.u64 	%rd15, [_Z14matrixMultiplyPfS_S_i_param_0];
	ld.param.u64 	%rd16, [_Z14matrixMultiplyPfS_S_i_param_1];
	ld.param.u64 	%rd14, [_Z14matrixMultiplyPfS_S_i_param_2];
	ld.param.u32 	%r16, [_Z14matrixMultiplyPfS_S_i_param_3];
	cvta.to.global.u64 	%rd1, %rd16;
	cvta.to.global.u64 	%rd2, %rd15;
	mov.u32 	%r17, %ctaid.x;
	mov.u32 	%r18, %ntid.x;
	mov.u32 	%r19, %tid.x;
	mad.lo.s32 	%r1, %r17, %r18, %r19;
	setp.lt.s32 	%p1, %r16, 1;
	@%p1 bra 	$L__BB0_12;
	cvta.to.global.u64 	%rd17, %rd14;
	mov.u32 	%r21, %tid.y;
	mov.u32 	%r22, %ntid.y;
	mov.u32 	%r23, %ctaid.y;
	mad.lo.s32 	%r24, %r23, %r22, %r21;
	mul.lo.s32 	%r2, %r16, %r24;
	add.s32 	%r25, %r2, %r1;
	mul.wide.s32 	%rd18, %r25, 4;
	add.s64 	%rd3, %rd17, %rd18;
	ld.global.f32 	%f67, [%rd3];
	and.b32  	%r3, %r16, 7;
	setp.lt.u32 	%p2, %r16, 8;
	mov.b32 	%r38, 0;
	@%p2 bra 	$L__BB0_4;
	and.b32  	%r26, %r16, 2147483640;
	neg.s32 	%r36, %r26;
	mul.wide.u32 	%rd19, %r16, 4;
	add.s64 	%rd4, %rd1, %rd19;
	mul.wide.u32 	%rd20, %r16, 8;
	add.s64 	%rd5, %rd1, %rd20;
	mul.wide.u32 	%rd21, %r16, 12;
	add.s64 	%rd6, %rd1, %rd21;
	mul.wide.u32 	%rd22, %r16, 16;
	add.s64 	%rd7, %rd1, %rd22;
	mul.wide.u32 	%rd23, %r16, 20;
	add.s64 	%rd8, %rd1, %rd23;
	mul.wide.u32 	%rd24, %r16, 24;
	add.s64 	%rd9, %rd1, %rd24;
	mul.wide.u32 	%rd25, %r16, 28;
	add.s64 	%rd10, %rd1, %rd25;
	mul.wide.u32 	%rd26, %r2, 4;
	add.s64 	%rd27, %rd26, %rd2;
	add.s64 	%rd65, %rd27, 16;
	mov.u32 	%r35, %r1;
$L__BB0_3:
	.pragma "nounroll";
	and.b32  	%r38, %r16, 2147483640;
	mul.wide.s32 	%rd28, %r35, 4;
	add.s64 	%rd29, %rd4, %rd28;
	add.s64 	%rd30, %rd5, %rd28;
	add.s64 	%rd31, %rd6, %rd28;
	add.s64 	%rd32, %rd7, %rd28;
	add.s64 	%rd33, %rd8, %rd28;
	add.s64 	%rd34, %rd9, %rd28;
	add.s64 	%rd35, %rd10, %rd28;
	add.s64 	%rd36, %rd1, %rd28;
	ld.global.f32 	%f9, [%rd65+-16];
	ld.global.f32 	%f10, [%rd36];
	add.f32 	%f11, %f9, %f10;
	add.f32 	%f12, %f67, %f11;
	st.global.f32 	[%rd3], %f12;
	ld.global.f32 	%f13, [%rd65+-12];
	ld.global.f32 	%f14, [%rd29];
	add.f32 	%f15, %f13, %f14;
	add.f32 	%f16, %f12, %f15;
	st.global.f32 	[%rd3], %f16;
	ld.global.f32 	%f17, [%rd65+-8];
	ld.global.f32 	%f18, [%rd30];
	add.f32 	%f19, %f17, %f18;
	add.f32 	%f20, %f16, %f19;
	st.global.f32 	[%rd3], %f20;
	ld.global.f32 	%f21, [%rd65+-4];
	ld.global.f32 	%f22, [%rd31];
	add.f32 	%f23, %f21, %f22;
	add.f32 	%f24, %f20, %f23;
	st.global.f32 	[%rd3], %f24;
	ld.global.f32 	%f25, [%rd65];
	ld.global.f32 	%f26, [%rd32];
	add.f32 	%f27, %f25, %f26;
	add.f32 	%f28, %f24, %f27;
	st.global.f32 	[%rd3], %f28;
	ld.global.f32 	%f29, [%rd65+4];
	ld.global.f32 	%f30, [%rd33];
	add.f32 	%f31, %f29, %f30;
	add.f32 	%f32, %f28, %f31;
	st.global.f32 	[%rd3], %f32;
	ld.global.f32 	%f33, [%rd65+8];
	ld.global.f32 	%f34, [%rd34];
	add.f32 	%f35, %f33, %f34;
	add.f32 	%f36, %f32, %f35;
	st.global.f32 	[%rd3], %f36;
	ld.global.f32 	%f37, [%rd65+12];
	ld.global.f32 	%f38, [%rd35];
	add.f32 	%f39, %f37, %f38;
	add.f32 	%f67, %f36, %f39;
	st.global.f32 	[%rd3], %f67;
	add.s32 	%r36, %r36, 8;
	shl.b32 	%r27, %r16, 3;
	add.s32 	%r35, %r35, %r27;
	add.s64 	%rd65, %rd65, 32;
	setp.ne.s32 	%p3, %r36, 0;
	@%p3 bra 	$L__BB0_3;
$L__BB0_4:
	setp.eq.s32 	%p4, %r3, 0;
	@%p4 bra 	$L__BB0_12;
	and.b32  	%r11, %r16, 3;
	setp.lt.u32 	%p5, %r3, 4;
	@%p5 bra 	$L__BB0_7;
	add.s32 	%r28, %r38, %r2;
	mul.wide.u32 	%rd37, %r28, 4;
	add.s64 	%rd38, %rd2, %rd37;
	ld.global.f32 	%f40, [%rd38];
	mad.lo.s32 	%r29, %r38, %r16, %r1;
	mul.wide.s32 	%rd39, %r29, 4;
	add.s64 	%rd40, %rd1, %rd39;
	ld.global.f32 	%f41, [%rd40];
	add.f32 	%f42, %f40, %f41;
	add.f32 	%f43, %f67, %f42;
	st.global.f32 	[%rd3], %f43;
	cvt.u64.u32 	%rd41, %r2;
	cvt.u64.u32 	%rd42, %r38;
	add.s64 	%rd43, %rd42, %rd41;
	shl.b64 	%rd44, %rd43, 2;
	add.s64 	%rd45, %rd2, %rd44;
	ld.global.f32 	%f44, [%rd45+4];
	mul.wide.u32 	%rd46, %r16, 4;
	add.s64 	%rd47, %rd40, %rd46;
	ld.global.f32 	%f45, [%rd47];
	add.f32 	%f46, %f44, %f45;
	add.f32 	%f47, %f43, %f46;
	st.global.f32 	[%rd3], %f47;
	ld.global.f32 	%f48, [%rd45+8];
	add.s64 	%rd48, %rd47, %rd46;
	ld.global.f32 	%f49, [%rd48];
	add.f32 	%f50, %f48, %f49;
	add.f32 	%f51, %f47, %f50;
	st.global.f32 	[%rd3], %f51;
	ld.global.f32 	%f52, [%rd45+12];
	add.s64 	%rd49, %rd48, %rd46;
	ld.global.f32 	%f53, [%rd49];
	add.f32 	%f54, %f52, %f53;
	add.f32 	%f67, %f51, %f54;
	st.global.f32 	[%rd3], %f67;
	add.s32 	%r38, %r38, 4;
$L__BB0_7:
	setp.eq.s32 	%p6, %r11, 0;
	@%p6 bra 	$L__BB0_12;
	setp.eq.s32 	%p7, %r11, 1;
	@%p7 bra 	$L__BB0_10;
	add.s32 	%r30, %r38, %r2;
	mul.wide.u32 	%rd50, %r30, 4;
	add.s64 	%rd51, %rd2, %rd50;
	ld.global.f32 	%f55, [%rd51];
	mad.lo.s32 	%r31, %r38, %r16, %r1;
	mul.wide.s32 	%rd52, %r31, 4;
	add.s64 	%rd53, %rd1, %rd52;
	ld.global.f32 	%f56, [%rd53];
	add.f32 	%f57, %f55, %f56;
	add.f32 	%f58, %f67, %f57;
	st.global.f32 	[%rd3], %f58;
	cvt.u64.u32 	%rd54, %r2;
	cvt.u64.u32 	%rd55, %r38;
	add.s64 	%rd56, %rd55, %rd54;
	shl.b64 	%rd57, %rd56, 2;
	add.s64 	%rd58, %rd2, %rd57;
	ld.global.f32 	%f59, [%rd58+4];
	mul.wide.u32 	%rd59, %r16, 4;
	add.s64 	%rd60, %rd53, %rd59;
	ld.global.f32 	%f60, [%rd60];
	add.f32 	%f61, %f59, %f60;
	add.f32 	%f67, %f58, %f61;
	st.global.f32 	[%rd3], %f67;
	add.s32 	%r38, %r38, 2;
$L__BB0_10:
	and.b32  	%r32, %r16, 1;
	setp.eq.b32 	%p8, %r32, 1;
	not.pred 	%p9, %p8;
	@%p9 bra 	$L__BB0_12;
	add.s32 	%r33, %r38, %r2;
	mul.wide.u32 	%rd61, %r33, 4;
	add.s64 	%rd62, %rd2, %rd61;
	ld.global.f32 	%f62, [%rd62];
	mad.lo.s32 	%r34, %r38, %r16, %r1;
	mul.wide.s32 	%rd63, %r34, 4;
	add.s64 	%rd64, %rd1, %rd63;
	ld.global.f32 	%f63, [%rd64];
	add.f32 	%f64, %f62, %f63;
	add.f32 	%f65, %f67, %f64;
	st.global.f32 	[%rd3], %f65;
$L__BB0_12:
	ret;

}


// ===== COMPILED SASS (sm_100) =====

	.target	sm_100

	.elftype	@"ET_EXEC"


//--------------------- .note.nv.tkinfo           --------------------------
	.section	.note.nv.tkinfo,"",@"SHT_NOTE"
	.sectionflags	@"SHF_NOTE_NV_TKINFO"
	.tkinfo
        /*0018*/ 	.word	0x00000002
        /*0030*/ 	.string	""
        /*0030*/ 	.string	"ptxas"
        /*0030*/ 	.string	"Cuda compilation tools, release 13.0, V13.0.88"
        /*0030*/ 	.string	"Build cuda_13.0.r13.0/compiler.36424714_0"
        /*0030*/ 	.string	"-arch sm_100 -m 64 "



//--------------------- .note.nv.cuinfo           --------------------------
	.section	.note.nv.cuinfo,"",@"SHT_NOTE"
	.sectionflags	@"SHF_NOTE_NV_CUINFO"
        /*0018*/ 	.short	0x0002
        /*001a*/ 	.short	0x0064
        /*001c*/ 	.short	0x0082
	.zero		2


//--------------------- .nv.info                  --------------------------
	.section	.nv.info,"",@"SHT_CUDA_INFO"
	.align	4


	//----- nvinfo : EIATTR_REGCOUNT
	.align		4
        /*0000*/ 	.byte	0x04, 0x2f
        /*0002*/ 	.short	(.L_1 - .L_0)
	.align		4
.L_0:
        /*0004*/ 	.word	index@(_Z14matrixMultiplyPfS_S_i)
        /*0008*/ 	.word	0x00000016


	//----- nvinfo : EIATTR_FRAME_SIZE
	.align		4
.L_1:
        /*000c*/ 	.byte	0x04, 0x11
        /*000e*/ 	.short	(.L_3 - .L_2)
	.align		4
.L_2:
        /*0010*/ 	.word	index@(_Z14matrixMultiplyPfS_S_i)
        /*0014*/ 	.word	0x00000000


	//----- nvinfo : EIATTR_MIN_STACK_SIZE
	.align		4
.L_3:
        /*0018*/ 	.byte	0x04, 0x12
        /*001a*/ 	.short	(.L_5 - .L_4)
	.align		4
.L_4:
        /*001c*/ 	.word	index@(_Z14matrixMultiplyPfS_S_i)
        /*0020*/ 	.word	0x00000000
.L_5:


//--------------------- .nv.compat                --------------------------
	.section	.nv.compat,"",@"SHT_CUDA_COMPAT_INFO"
	.align	4
        /*0000*/ 	.byte	0x02, 0x09, 0x00, 0x00, 0x02, 0x02, 0x01, 0x00, 0x02, 0x05, 0x05, 0x00, 0x03, 0x07, 0x01, 0x01
        /*0010*/ 	.byte	0x02, 0x03, 0x00, 0x00, 0x02, 0x06, 0x01, 0x00, 0x04, 0x0b, 0x08, 0x00, 0x09, 0x00, 0x00, 0x00
        /*0020*/ 	.byte	0x00, 0x00, 0x00, 0x00


//--------------------- .nv.info._Z14matrixMultiplyPfS_S_i --------------------------
	.section	.nv.info._Z14matrixMultiplyPfS_S_i,"",@"SHT_CUDA_INFO"
	.sectionflags	@""
	.align	4


	//----- nvinfo : EIATTR_CUDA_API_VERSION
	.align		4
        /*0000*/ 	.byte	0x04, 0x37
        /*0002*/ 	.short	(.L_7 - .L_6)
.L_6:
        /*0004*/ 	.word	0x00000082


	//----- nvinfo : EIATTR_KPARAM_INFO
	.align		4
.L_7:
        /*0008*/ 	.byte	0x04, 0x17
        /*000a*/ 	.short	(.L_9 - .L_8)
.L_8:
        /*000c*/ 	.word	0x00000000
        /*0010*/ 	.short	0x0003
        /*0012*/ 	.short	0x0018
        /*0014*/ 	.byte	0x00, 0xf0, 0x11, 0x00


	//----- nvinfo : EIATTR_KPARAM_INFO
	.align		4
.L_9:
        /*0018*/ 	.byte	0x04, 0x17
        /*001a*/ 	.short	(.L_11 - .L_10)
.L_10:
        /*001c*/ 	.word	0x00000000
        /*0020*/ 	.short	0x0002
        /*0022*/ 	.short	0x0010
        /*0024*/ 	.byte	0x00, 0xf5, 0x21, 0x00


	//----- nvinfo : EIATTR_KPARAM_INFO
	.align		4
.L_11:
        /*0028*/ 	.byte	0x04, 0x17
        /*002a*/ 	.short	(.L_13 - .L_12)
.L_12:
        /*002c*/ 	.word	0x00000000
        /*0030*/ 	.short	0x0001
        /*0032*/ 	.short	0x0008
        /*0034*/ 	.byte	0x00, 0xf5, 0x21, 0x00


	//----- nvinfo : EIATTR_KPARAM_INFO
	.align		4
.L_13:
        /*0038*/ 	.byte	0x04, 0x17
        /*003a*/ 	.short	(.L_15 - .L_14)
.L_14:
        /*003c*/ 	.word	0x00000000
        /*0040*/ 	.short	0x0000
        /*0042*/ 	.short	0x0000
        /*0044*/ 	.byte	0x00, 0xf5, 0x21, 0x00


	//----- nvinfo : EIATTR_SPARSE_MMA_MASK
	.align		4
.L_15:
        /*0048*/ 	.byte	0x03, 0x50
        /*004a*/ 	.short	0x0000


	//----- nvinfo : EIATTR_MAXREG_COUNT
	.align		4
        /*004c*/ 	.byte	0x03, 0x1b
        /*004e*/ 	.short	0x00ff


	//----- nvinfo : EIATTR_MERCURY_ISA_VERSION
	.align		4
        /*0050*/ 	.byte	0x03, 0x5f
        /*0052*/ 	.short	0x0101


	//----- nvinfo : EIATTR_VRC_CTA_INIT_COUNT
	.align		4
        /*0054*/ 	.byte	0x02, 0x4a
	.zero		1
	.zero		1


	//----- nvinfo : EIATTR_EXIT_INSTR_OFFSETS
	.align		4
        /*0058*/ 	.byte	0x04, 0x1c
        /*005a*/ 	.short	(.L_17 - .L_16)


	//   ....[0]....
.L_16:
        /*005c*/ 	.word	0x00000050


	//   ....[1]....
        /*0060*/ 	.word	0x00000690


	//   ....[2]....
        /*0064*/ 	.word	0x00000940


	//   ....[3]....
        /*0068*/ 	.word	0x00000b20


	//   ....[4]....
        /*006c*/ 	.word	0x00000be0


	//----- nvinfo : EIATTR_CBANK_PARAM_SIZE
	.align		4
.L_17:
        /*0070*/ 	.byte	0x03, 0x19
        /*0072*/ 	.short	0x001c


	//----- nvinfo : EIATTR_PARAM_CBANK
	.align		4
        /*0074*/ 	.byte	0x04, 0x0a
        /*0076*/ 	.short	(.L_19 - .L_18)
	.align		4
.L_18:
        /*0078*/ 	.word	index@(.nv.constant0._Z14matrixMultiplyPfS_S_i)
        /*007c*/ 	.short	0x0380
        /*007e*/ 	.short	0x001c


	//----- nvinfo : EIATTR_SW_WAR
	.align		4
.L_19:
        /*0080*/ 	.byte	0x04, 0x36
        /*0082*/ 	.short	(.L_21 - .L_20)
.L_20:
        /*0084*/ 	.word	0x00000008
.L_21:


//--------------------- .nv.callgraph             --------------------------
	.section	.nv.callgraph,"",@"SHT_CUDA_CALLGRAPH"
	.align	4
	.sectionentsize	8
	.align		4
        /*0000*/ 	.word	0x00000000
	.align		4
        /*0004*/ 	.word	0xffffffff
	.align		4
        /*0008*/ 	.word	0x00000000
	.align		4
        /*000c*/ 	.word	0xfffffffe
	.align		4
        /*0010*/ 	.word	0x00000000
	.align		4
        /*0014*/ 	.word	0xfffffffd
	.align		4
        /*0018*/ 	.word	0x00000000
	.align		4
        /*001c*/ 	.word	0xfffffffc


//--------------------- .text._Z14matrixMultiplyPfS_S_i --------------------------
	.section	.text._Z14matrixMultiplyPfS_S_i,"ax",@progbits
	.align	128
        .global         _Z14matrixMultiplyPfS_S_i
        .type           _Z14matrixMultiplyPfS_S_i,@function
        .size           _Z14matrixMultiplyPfS_S_i,(.L_x_5 - _Z14matrixMultiplyPfS_S_i)
        .other          _Z14matrixMultiplyPfS_S_i,@"STO_CUDA_ENTRY STV_DEFAULT"
_Z14matrixMultiplyPfS_S_i:
.text._Z14matrixMultiplyPfS_S_i:
[----:B------:R-:W-:Y:S01]  /*0000*/  LDC R1, c[0x0][0x37c] ;  /* 0x0000df00ff017b82 */ /* 0x000fe20000000800 */
[----:B------:R-:W0:Y:S07]  /*0010*/  LDCU UR18, c[0x0][0x398] ;  /* 0x00007300ff1277ac */ /* 0x000e2e0008000800 */
[----:B------:R-:W1:Y:S01]  /*0020*/  S2UR UR4, SR_CTAID.X ;  /* 0x00000000000479c3 */ /* 0x000e620000002500 */
[----:B0-----:R-:W-:-:S06]  /*0030*/  UISETP.GE.AND UP0, UPT, UR18, 0x1, UPT ;  /* 0x000000011200788c */ /* 0x001fcc000bf06270 */
[----:B------:R-:W-:-:S13]  /*0040*/  PLOP3.LUT P0, PT, PT, PT, UP0, 0x80, 0x8 ;  /* 0x000000000008781c */ /* 0x000fda0003f0f008 */
[----:B-1----:R-:W-:Y:S05]  /*0050*/  @!P0 EXIT ;  /* 0x000000000000894d */ /* 0x002fea0003800000 */
[----:B------:R-:W0:Y:S01]  /*0060*/  S2R R5, SR_TID.Y ;  /* 0x0000000000057919 */ /* 0x000e220000002200 */
[----:B------:R-:W1:Y:S01]  /*0070*/  LDC R0, c[0x0][0x360] ;  /* 0x0000d800ff007b82 */ /* 0x000e620000000800 */
[----:B------:R-:W0:Y:S01]  /*0080*/  LDCU UR5, c[0x0][0x364] ;  /* 0x00006c80ff0577ac */ /* 0x000e220008000800 */
[----:B------:R-:W0:Y:S01]  /*0090*/  S2R R4, SR_CTAID.Y ;  /* 0x0000000000047919 */ /* 0x000e220000002600 */
[----:B------:R-:W2:Y:S01]  /*00a0*/  LDCU.64 UR16, c[0x0][0x358] ;  /* 0x00006b00ff1077ac */ /* 0x000ea20008000a00 */
[----:B------:R-:W1:Y:S04]  /*00b0*/  S2R R7, SR_TID.X ;  /* 0x0000000000077919 */ /* 0x000e680000002100 */
[----:B------:R-:W3:Y:S01]  /*00c0*/  LDC.64 R2, c[0x0][0x390] ;  /* 0x0000e400ff027b82 */ /* 0x000ee20000000a00 */
[----:B0-----:R-:W-:-:S02]  /*00d0*/  IMAD R5, R4, UR5, R5 ;  /* 0x0000000504057c24 */ /* 0x001fc4000f8e0205 */
[----:B-1----:R-:W-:Y:S02]  /*00e0*/  IMAD R0, R0, UR4, R7 ;  /* 0x0000000400007c24 */ /* 0x002fe4000f8e0207 */
[----:B------:R-:W-:-:S05]  /*00f0*/  IMAD R5, R5, UR18, RZ ;  /* 0x0000001205057c24 */ /* 0x000fca000f8e02ff */
[----:B------:R-:W-:-:S05]  /*0100*/  IADD3 R7, PT, PT, R0, R5, RZ ;  /* 0x0000000500077210 */ /* 0x000fca0007ffe0ff */
[----:B---3--:R-:W-:-:S05]  /*0110*/  IMAD.WIDE R2, R7, 0x4, R2 ;  /* 0x0000000407027825 */ /* 0x008fca00078e0202 */
[----:B--2---:R0:W5:Y:S01]  /*0120*/  LDG.E R7, desc[UR16][R2.64] ;  /* 0x0000001002077981 */ /* 0x004162000c1e1900 */
[----:B------:R-:W-:Y:S01]  /*0130*/  UISETP.GE.U32.AND UP0, UPT, UR18, 0x8, UPT ;  /* 0x000000081200788c */ /* 0x000fe2000bf06070 */
[----:B------:R-:W-:-:S08]  /*0140*/  HFMA2 R4, -RZ, RZ, 0, 0 ;  /* 0x00000000ff047431 */ /* 0x000fd000000001ff */
[----:B0-----:R-:W-:Y:S05]  /*0150*/  BRA.U !UP0, `(.L_x_0) ;  /* 0x0000000508447547 */ /* 0x001fea000b800000 */
[----:B------:R-:W0:Y:S01]  /*0160*/  LDCU.128 UR20, c[0x0][0x380] ;  /* 0x00007000ff1477ac */ /* 0x000e220008000c00 */
[----:B------:R-:W-:Y:S01]  /*0170*/  MOV R4, R0 ;  /* 0x0000000000047202 */ /* 0x000fe20000000f00 */
[----:B------:R-:W-:-:S04]  /*0180*/  ULOP3.LUT UR4, UR18, 0x7ffffff8, URZ, 0xc0, !UPT ;  /* 0x7ffffff812047892 */ /* 0x000fc8000f8ec0ff */
[----:B------:R-:W-:Y:S01]  /*0190*/  UIADD3 UR4, UPT, UPT, -UR4, URZ, URZ ;  /* 0x000000ff04047290 */ /* 0x000fe2000fffe1ff */
[----:B0-----:R-:W-:Y:S01]  /*01a0*/  MOV R8, UR20 ;  /* 0x0000001400087c02 */ /* 0x001fe20008000f00 */
[----:B------:R-:W-:Y:S01]  /*01b0*/  UIMAD.WIDE.U32 UR6, UR18, 0xc, UR22 ;  /* 0x0000000c120678a5 */ /* 0x000fe2000f8e0016 */
[----:B------:R-:W-:Y:S01]  /*01c0*/  MOV R9, UR21 ;  /* 0x0000001500097c02 */ /* 0x000fe20008000f00 */
[----:B------:R-:W-:Y:S02]  /*01d0*/  UIMAD.WIDE.U32 UR8, UR18, 0x10, UR22 ;  /* 0x00000010120878a5 */ /* 0x000fe4000f8e0016 */
[----:B------:R-:W-:Y:S01]  /*01e0*/  UIMAD.WIDE.U32 UR10, UR18, 0x14, UR22 ;  /* 0x00000014120a78a5 */ /* 0x000fe2000f8e0016 */
[----:B------:R-:W-:Y:S01]  /*01f0*/  IMAD.WIDE.U32 R8, R5, 0x4, R8 ;  /* 0x0000000405087825 */ /* 0x000fe200078e0008 */
[----:B------:R-:W-:Y:S02]  /*0200*/  UIMAD.WIDE.U32 UR12, UR18, 0x18, UR22 ;  /* 0x00000018120c78a5 */ /* 0x000fe4000f8e0016 */
[----:B------:R-:W-:Y:S01]  /*0210*/  UIMAD.WIDE.U32 UR14, UR18, 0x1c, UR22 ;  /* 0x0000001c120e78a5 */ /* 0x000fe2000f8e0016 */
[----:B------:R-:W-:-:S04]  /*0220*/  IADD3 R8, P0, PT, R8, 0x10, RZ ;  /* 0x0000001008087810 */ /* 0x000fc80007f1e0ff */
[----:B------:R-:W-:-:S09]  /*0230*/  IADD3.X R9, PT, PT, RZ, R9, RZ, P0, !PT ;  /* 0x00000009ff097210 */ /* 0x000fd200007fe4ff */
.L_x_1:
[----:B------:R-:W-:Y:S01]  /*0240*/  MOV R11, 0x4 ;  /* 0x00000004000b7802 */ /* 0x000fe20000000f00 */
[----:B------:R-:W2:Y:S04]  /*0250*/  LDG.E R6, desc[UR16][R8.64+-0x10] ;  /* 0xfffff01008067981 */ /* 0x000ea8000c1e1900 */
[----:B------:R-:W-:-:S06]  /*0260*/  IMAD.WIDE R10, R4, R11, UR22 ;  /* 0x00000016040a7e25 */ /* 0x000fcc000f8e020b */
[----:B------:R-:W2:Y:S01]  /*0270*/  LDG.E R11, desc[UR16][R10.64] ;  /* 0x000000100a0b7981 */ /* 0x000ea2000c1e1900 */
[----:B------:R-:W-:-:S06]  /*0280*/  UIMAD.WIDE.U32 UR20, UR18, 0x4, UR22 ;  /* 0x00000004121478a5 */ /* 0x000fcc000f8e0016 */
[----:B------:R-:W-:Y:S02]  /*0290*/  MOV R12, UR20 ;  /* 0x00000014000c7c02 */ /* 0x000fe40008000f00 */
[----:B------:R-:W-:Y:S01]  /*02a0*/  MOV R13, UR21 ;  /* 0x00000015000d7c02 */ /* 0x000fe20008000f00 */
[----:B--2---:R-:W-:-:S04]  /*02b0*/  FADD R6, R6, R11 ;  /* 0x0000000b06067221 */ /* 0x004fc80000000000 */
[----:B-1---5:R-:W-:Y:S01]  /*02c0*/  FADD R15, R6, R7 ;  /* 0x00000007060f7221 */ /* 0x022fe20000000000 */
[----:B------:R-:W-:-:S04]  /*02d0*/  IMAD.WIDE R6, R4, 0x4, R12 ;  /* 0x0000000404067825 */ /* 0x000fc800078e020c */
[----:B------:R0:W-:Y:S04]  /*02e0*/  STG.E desc[UR16][R2.64], R15 ;  /* 0x0000000f02007986 */ /* 0x0001e8000c101910 */
[----:B------:R-:W2:Y:S04]  /*02f0*/  LDG.E R7, desc[UR16][R6.64] ;  /* 0x0000001006077981 */ /* 0x000ea8000c1e1900 */
[----:B------:R-:W2:Y:S01]  /*0300*/  LDG.E R14, desc[UR16][R8.64+-0xc] ;  /* 0xfffff410080e7981 */ /* 0x000ea2000c1e1900 */
[----:B------:R-:W-:-:S06]  /*0310*/  UIMAD.WIDE.U32 UR20, UR18, 0x8, UR22 ;  /* 0x00000008121478a5 */ /* 0x000fcc000f8e0016 */
[----:B------:R-:W-:Y:S02]  /*0320*/  MOV R12, UR20 ;  /* 0x00000014000c7c02 */ /* 0x000fe40008000f00 */
[----:B------:R-:W-:-:S03]  /*0330*/  MOV R13, UR21 ;  /* 0x00000015000d7c02 */ /* 0x000fc60008000f00 */
[----:B------:R-:W-:-:S04]  /*0340*/  IMAD.WIDE R10, R4, 0x4, R12 ;  /* 0x00000004040a7825 */ /* 0x000fc800078e020c */
[----:B--2---:R-:W-:-:S04]  /*0350*/  FADD R14, R14, R7 ;  /* 0x000000070e0e7221 */ /* 0x004fc80000000000 */
[----:B------:R-:W-:-:S05]  /*0360*/  FADD R17, R15, R14 ;  /* 0x0000000e0f117221 */ /* 0x000fca0000000000 */
[----:B------:R1:W-:Y:S04]  /*0370*/  STG.E desc[UR16][R2.64], R17 ;  /* 0x0000001102007986 */ /* 0x0003e8000c101910 */
[----:B------:R-:W2:Y:S04]  /*0380*/  LDG.E R11, desc[UR16][R10.64] ;  /* 0x000000100a0b7981 */ /* 0x000ea8000c1e1900 */
[----:B------:R-:W2:Y:S01]  /*0390*/  LDG.E R12, desc[UR16][R8.64+-0x8] ;  /* 0xfffff810080c7981 */ /* 0x000ea2000c1e1900 */
[----:B0-----:R-:W-:-:S05]  /*03a0*/  HFMA2 R15, -RZ, RZ, 0, 2.384185791015625e-07 ;  /* 0x00000004ff0f7431 */ /* 0x001fca00000001ff */
[----:B------:R-:W-:-:S04]  /*03b0*/  IMAD.WIDE R6, R4, R15, UR6 ;  /* 0x0000000604067e25 */ /* 0x000fc8000f8e020f */
[----:B--2---:R-:W-:-:S04]  /*03c0*/  FADD R12, R12, R11 ;  /* 0x0000000b0c0c7221 */ /* 0x004fc80000000000 */
[----:B------:R-:W-:-:S05]  /*03d0*/  FADD R13, R17, R12 ;  /* 0x0000000c110d7221 */ /* 0x000fca0000000000 */
[----:B------:R0:W-:Y:S04]  /*03e0*/  STG.E desc[UR16][R2.64], R13 ;  /* 0x0000000d02007986 */ /* 0x0001e8000c101910 */
[----:B------:R-:W2:Y:S04]  /*03f0*/  LDG.E R7, desc[UR16][R6.64] ;  /* 0x0000001006077981 */ /* 0x000ea8000c1e1900 */
[----:B------:R-:W2:Y:S01]  /*0400*/  LDG.E R12, desc[UR16][R8.64+-0x4] ;  /* 0xfffffc10080c7981 */ /* 0x000ea2000c1e1900 */
[----:B------:R-:W-:-:S05]  /*0410*/  MOV R19, 0x4 ;  /* 0x0000000400137802 */ /* 0x000fca0000000f00 */
[----:B------:R-:W-:-:S04]  /*0420*/  IMAD.WIDE R10, R4, R19, UR8 ;  /* 0x00000008040a7e25 */ /* 0x000fc8000f8e0213 */
[----:B--2---:R-:W-:-:S04]  /*0430*/  FADD R12, R12, R7 ;  /* 0x000000070c0c7221 */ /* 0x004fc80000000000 */
[----:B------:R-:W-:-:S05]  /*0440*/  FADD R15, R13, R12 ;  /* 0x0000000c0d0f7221 */ /* 0x000fca0000000000 */
[----:B------:R2:W-:Y:S04]  /*0450*/  STG.E desc[UR16][R2.64], R15 ;  /* 0x0000000f02007986 */ /* 0x0005e8000c101910 */
[----:B------:R-:W3:Y:S04]  /*0460*/  LDG.E R11, desc[UR16][R10.64] ;  /* 0x000000100a0b7981 */ /* 0x000ee8000c1e1900 */
[----:B------:R-:W3:Y:S01]  /*0470*/  LDG.E R12, desc[UR16][R8.64] ;  /* 0x00000010080c7981 */ /* 0x000ee2000c1e1900 */
[----:B-1----:R-:W-:-:S05]  /*0480*/  HFMA2 R17, -RZ, RZ, 0, 2.384185791015625e-07 ;  /* 0x00000004ff117431 */ /* 0x002fca00000001ff */
[----:B------:R-:W-:-:S04]  /*0490*/  IMAD.WIDE R6, R4, R17, UR10 ;  /* 0x0000000a04067e25 */ /* 0x000fc8000f8e0211 */
[----:B---3--:R-:W-:-:S04]  /*04a0*/  FADD R12, R12, R11 ;  /* 0x0000000b0c0c7221 */ /* 0x008fc80000000000 */
[----:B0-----:R-:W-:-:S05]  /*04b0*/  FADD R13, R15, R12 ;  /* 0x0000000c0f0d7221 */ /* 0x001fca0000000000 */
[----:B------:R0:W-:Y:S04]  /*04c0*/  STG.E desc[UR16][R2.64], R13 ;  /* 0x0000000d02007986 */ /* 0x0001e8000c101910 */
[----:B------:R-:W3:Y:S04]  /*04d0*/  LDG.E R7, desc[UR16][R6.64] ;  /* 0x0000001006077981 */ /* 0x000ee8000c1e1900 */
[----:B------:R-:W3:Y:S01]  /*04e0*/  LDG.E R12, desc[UR16][R8.64+0x4] ;  /* 0x00000410080c7981 */ /* 0x000ee2000c1e1900 */
[----:B------:R-:W-:-:S04]  /*04f0*/  IMAD.WIDE R10, R4, R17, UR12 ;  /* 0x0000000c040a7e25 */ /* 0x000fc8000f8e0211 */
[----:B---3--:R-:W-:-:S04]  /*0500*/  FADD R12, R12, R7 ;  /* 0x000000070c0c7221 */ /* 0x008fc80000000000 */
[----:B--2---:R-:W-:-:S05]  /*0510*/  FADD R15, R13, R12 ;  /* 0x0000000c0d0f7221 */ /* 0x004fca0000000000 */
[----:B------:R1:W-:Y:S04]  /*0520*/  STG.E desc[UR16][R2.64], R15 ;  /* 0x0000000f02007986 */ /* 0x0003e8000c101910 */
[----:B------:R-:W2:Y:S04]  /*0530*/  LDG.E R11, desc[UR16][R10.64] ;  /* 0x000000100a0b7981 */ /* 0x000ea8000c1e1900 */
[----:B------:R-:W2:Y:S02]  /*0540*/  LDG.E R12, desc[UR16][R8.64+0x8] ;  /* 0x00000810080c7981 */ /* 0x000ea4000c1e1900 */
[----:B--2---:R-:W-:-:S04]  /*0550*/  FADD R12, R12, R11 ;  /* 0x0000000b0c0c7221 */ /* 0x004fc80000000000 */
[----:B------:R-:W-:Y:S01]  /*0560*/  FADD R17, R15, R12 ;  /* 0x0000000c0f117221 */ /* 0x000fe20000000000 */
[----:B0-----:R-:W-:-:S04]  /*0570*/  IMAD.WIDE R12, R4, R19, UR14 ;  /* 0x0000000e040c7e25 */ /* 0x001fc8000f8e0213 */
[----:B------:R1:W-:Y:S04]  /*0580*/  STG.E desc[UR16][R2.64], R17 ;  /* 0x0000001102007986 */ /* 0x0003e8000c101910 */
[----:B------:R-:W2:Y:S04]  /*0590*/  LDG.E R13, desc[UR16][R12.64] ;  /* 0x000000100c0d7981 */ /* 0x000ea8000c1e1900 */
[----:B------:R0:W2:Y:S01]  /*05a0*/  LDG.E R6, desc[UR16][R8.64+0xc] ;  /* 0x00000c1008067981 */ /* 0x0000a2000c1e1900 */
[----:B------:R-:W-:-:S04]  /*05b0*/  UIADD3 UR4, UPT, UPT, UR4, 0x8, URZ ;  /* 0x0000000804047890 */ /* 0x000fc8000fffe0ff */
[----:B------:R-:W-:Y:S01]  /*05c0*/  UISETP.NE.AND UP0, UPT, UR4, URZ, UPT ;  /* 0x000000ff0400728c */ /* 0x000fe2000bf05270 */
[----:B------:R-:W-:Y:S02]  /*05d0*/  MOV R11, UR18 ;  /* 0x00000012000b7c02 */ /* 0x000fe40008000f00 */
[----:B0-----:R-:W-:Y:S02]  /*05e0*/  IADD3 R8, P0, PT, R8, 0x20, RZ ;  /* 0x0000002008087810 */ /* 0x001fe40007f1e0ff */
[----:B------:R-:W-:Y:S02]  /*05f0*/  LEA R4, R11, R4, 0x3 ;  /* 0x000000040b047211 */ /* 0x000fe400078e18ff */
[----:B------:R-:W-:Y:S01]  /*0600*/  IADD3.X R9, PT, PT, RZ, R9, RZ, P0, !PT ;  /* 0x00000009ff097210 */ /* 0x000fe200007fe4ff */
[----:B--2---:R-:W-:-:S04]  /*0610*/  FADD R6, R6, R13 ;  /* 0x0000000d06067221 */ /* 0x004fc80000000000 */
[----:B------:R-:W-:-:S05]  /*0620*/  FADD R7, R17, R6 ;  /* 0x0000000611077221 */ /* 0x000fca0000000000 */
[----:B------:R1:W-:Y:S01]  /*0630*/  STG.E desc[UR16][R2.64], R7 ;  /* 0x0000000702007986 */ /* 0x0003e2000c101910 */
[----:B------:R-:W-:Y:S05]  /*0640*/  BRA.U UP0, `(.L_x_1) ;  /* 0xfffffff900fc7547 */ /* 0x000fea000b83ffff */
[----:B------:R-:W-:-:S06]  /*0650*/  ULOP3.LUT UR4, UR18, 0x7ffffff8, URZ, 0xc0, !UPT ;  /* 0x7ffffff812047892 */ /* 0x000fcc000f8ec0ff */
[----:B------:R-:W-:-:S07]  /*0660*/  MOV R4, UR4 ;  /* 0x0000000400047c02 */ /* 0x000fce0008000f00 */
.L_x_0:
[----:B------:R-:W-:-:S06]  /*0670*/  ULOP3.LUT UR4, UR18, 0x7, URZ, 0xc0, !UPT ;  /* 0x0000000712047892 */ /* 0x000fcc000f8ec0ff */
[----:B------:R-:W-:-:S13]  /*0680*/  ISETP.NE.AND P0, PT, RZ, UR4, PT ;  /* 0x00000004ff007c0c */ /* 0x000fda000bf05270 */
[----:B------:R-:W-:Y:S05]  /*0690*/  @!P0 EXIT ;  /* 0x000000000000894d */ /* 0x000fea0003800000 */
[----:B------:R-:W-:Y:S02]  /*06a0*/  UISETP.GE.U32.AND UP0, UPT, UR4, 0x4, UPT ;  /* 0x000000040400788c */ /* 0x000fe4000bf06070 */
[----:B------:R-:W-:-:S07]  /*06b0*/  ULOP3.LUT UR4, UR18, 0x3, URZ, 0xc0, !UPT ;  /* 0x0000000312047892 */ /* 0x000fce000f8ec0ff */
[----:B------:R-:W-:Y:S05]  /*06c0*/  BRA.U !UP0, `(.L_x_2) ;  /* 0x0000000108987547 */ /* 0x000fea000b800000 */
[----:B------:R-:W0:Y:S01]  /*06d0*/  LDC.64 R12, c[0x0][0x380] ;  /* 0x0000e000ff0c7b82 */ /* 0x000e220000000a00 */
[----:B------:R-:W-:Y:S01]  /*06e0*/  IADD3 R9, PT, PT, R5, R4, RZ ;  /* 0x0000000405097210 */ /* 0x000fe20007ffe0ff */
[----:B-1----:R-:W-:Y:S01]  /*06f0*/  IMAD R15, R4, UR18, R0 ;  /* 0x00000012040f7c24 */ /* 0x002fe2000f8e0200 */
[----:B------:R-:W1:Y:S05]  /*0700*/  LDCU.64 UR6, c[0x0][0x380] ;  /* 0x00007000ff0677ac */ /* 0x000e6a0008000a00 */
[----:B------:R-:W2:Y:S01]  /*0710*/  LDC.64 R10, c[0x0][0x388] ;  /* 0x0000e200ff0a7b82 */ /* 0x000ea20000000a00 */
[----:B0-----:R-:W-:-:S06]  /*0720*/  IMAD.WIDE.U32 R12, R9, 0x4, R12 ;  /* 0x00000004090c7825 */ /* 0x001fcc00078e000c */
[----:B------:R-:W3:Y:S01]  /*0730*/  LDG.E R12, desc[UR16][R12.64] ;  /* 0x000000100c0c7981 */ /* 0x000ee2000c1e1900 */
[----:B--2---:R-:W-:-:S05]  /*0740*/  IMAD.WIDE R10, R15, 0x4, R10 ;  /* 0x000000040f0a7825 */ /* 0x004fca00078e020a */
[----:B------:R-:W3:Y:S01]  /*0750*/  LDG.E R9, desc[UR16][R10.64] ;  /* 0x000000100a097981 */ /* 0x000ee2000c1e1900 */
[----:B------:R-:W-:Y:S02]  /*0760*/  IADD3 R14, P0, PT, R5, R4, RZ ;  /* 0x00000004050e7210 */ /* 0x000fe40007f1e0ff */
[----:B------:R-:W-:Y:S02]  /*0770*/  MOV R17, UR18 ;  /* 0x0000001200117c02 */ /* 0x000fe40008000f00 */
[----:B------:R-:W-:Y:S02]  /*0780*/  IADD3.X R15, PT, PT, RZ, RZ, RZ, P0, !PT ;  /* 0x000000ffff0f7210 */ /* 0x000fe400007fe4ff */
[----:B-1----:R-:W-:Y:S01]  /*0790*/  LEA R8, P0, R14, UR6, 0x2 ;  /* 0x000000060e087c11 */ /* 0x002fe2000f8010ff */
[----:B---3--:R-:W-:-:S03]  /*07a0*/  FADD R6, R12, R9 ;  /* 0x000000090c067221 */ /* 0x008fc60000000000 */
[----:B------:R-:W-:Y:S01]  /*07b0*/  LEA.HI.X R9, R14, UR7, R15, 0x2, P0 ;  /* 0x000000070e097c11 */ /* 0x000fe200080f140f */
[----:B-----5:R-:W-:Y:S01]  /*07c0*/  FADD R15, R7, R6 ;  /* 0x00000006070f7221 */ /* 0x020fe20000000000 */
[----:B------:R-:W-:-:S04]  /*07d0*/  IMAD.WIDE.U32 R6, R17, 0x4, R10 ;  /* 0x0000000411067825 */ /* 0x000fc800078e000a */
[----:B------:R0:W-:Y:S04]  /*07e0*/  STG.E desc[UR16][R2.64], R15 ;  /* 0x0000000f02007986 */ /* 0x0001e8000c101910 */
[----:B------:R-:W2:Y:S04]  /*07f0*/  LDG.E R11, desc[UR16][R6.64] ;  /* 0x00000010060b7981 */ /* 0x000ea8000c1e1900 */
[----:B------:R-:W2:Y:S01]  /*0800*/  LDG.E R10, desc[UR16][R8.64+0x4] ;  /* 0x00000410080a7981 */ /* 0x000ea2000c1e1900 */
[----:B------:R-:W-:Y:S01]  /*0810*/  MOV R13, UR18 ;  /* 0x00000012000d7c02 */ /* 0x000fe20008000f00 */
[----:B--2---:R-:W-:-:S04]  /*0820*/  FADD R10, R10, R11 ;  /* 0x0000000b0a0a7221 */ /* 0x004fc80000000000 */
[----:B------:R-:W-:Y:S01]  /*0830*/  FADD R17, R15, R10 ;  /* 0x0000000a0f117221 */ /* 0x000fe20000000000 */
[----:B------:R-:W-:-:S04]  /*0840*/  IMAD.WIDE.U32 R10, R13, 0x4, R6 ;  /* 0x000000040d0a7825 */ /* 0x000fc800078e0006 */
[----:B------:R2:W-:Y:S04]  /*0850*/  STG.E desc[UR16][R2.64], R17 ;  /* 0x0000001102007986 */ /* 0x0005e8000c101910 */
[----:B------:R-:W3:Y:S04]  /*0860*/  LDG.E R13, desc[UR16][R10.64] ;  /* 0x000000100a0d7981 */ /* 0x000ee8000c1e1900 */
[----:B------:R-:W3:Y:S02]  /*0870*/  LDG.E R12, desc[UR16][R8.64+0x8] ;  /* 0x00000810080c7981 */ /* 0x000ee4000c1e1900 */
[----:B---3--:R-:W-:Y:S01]  /*0880*/  FADD R12, R12, R13 ;  /* 0x0000000d0c0c7221 */ /* 0x008fe20000000000 */
[----:B------:R-:W-:-:S03]  /*0890*/  MOV R13, UR18 ;  /* 0x00000012000d7c02 */ /* 0x000fc60008000f00 */
[----:B0-----:R-:W-:Y:S02]  /*08a0*/  FADD R15, R17, R12 ;  /* 0x0000000c110f7221 */ /* 0x001fe40000000000 */
[----:B------:R-:W-:-:S03]  /*08b0*/  IMAD.WIDE.U32 R12, R13, 0x4, R10 ;  /* 0x000000040d0c7825 */ /* 0x000fc600078e000a */
[----:B------:R2:W-:Y:S04]  /*08c0*/  STG.E desc[UR16][R2.64], R15 ;  /* 0x0000000f02007986 */ /* 0x0005e8000c101910 */
[----:B------:R-:W3:Y:S04]  /*08d0*/  LDG.E R6, desc[UR16][R8.64+0xc] ;  /* 0x00000c1008067981 */ /* 0x000ee8000c1e1900 */
[----:B------:R-:W3:Y:S01]  /*08e0*/  LDG.E R13, desc[UR16][R12.64] ;  /* 0x000000100c0d7981 */ /* 0x000ee2000c1e1900 */
[----:B------:R-:W-:Y:S01]  /*08f0*/  IADD3 R4, PT, PT, R4, 0x4, RZ ;  /* 0x0000000404047810 */ /* 0x000fe20007ffe0ff */
[----:B---3--:R-:W-:-:S04]  /*0900*/  FADD R6, R6, R13 ;  /* 0x0000000d06067221 */ /* 0x008fc80000000000 */
[----:B------:R-:W-:-:S05]  /*0910*/  FADD R7, R15, R6 ;  /* 0x000000060f077221 */ /* 0x000fca0000000000 */
[----:B------:R2:W-:Y:S02]  /*0920*/  STG.E desc[UR16][R2.64], R7 ;  /* 0x0000000702007986 */ /* 0x0005e4000c101910 */
.L_x_2:
[----:B------:R-:W-:-:S13]  /*0930*/  ISETP.NE.AND P0, PT, RZ, UR4, PT ;  /* 0x00000004ff007c0c */ /* 0x000fda000bf05270 */
[----:B------:R-:W-:Y:S05]  /*0940*/  @!P0 EXIT ;  /* 0x000000000000894d */ /* 0x000fea0003800000 */
[----:B------:R-:W-:-:S09]  /*0950*/  UISETP.NE.AND UP0, UPT, UR4, 0x1, UPT ;  /* 0x000000010400788c */ /* 0x000fd2000bf05270 */
[----:B------:R-:W-:Y:S05]  /*0960*/  BRA.U !UP0, `(.L_x_3) ;  /* 0x0000000108607547 */ /* 0x000fea000b800000 */
[----:B------:R-:W0:Y:S01]  /*0970*/  LDC.64 R8, c[0x0][0x380] ;  /* 0x0000e000ff087b82 */ /* 0x000e220000000a00 */
[----:B------:R-:W-:Y:S01]  /*0980*/  IADD3 R13, PT, PT, R5, R4, RZ ;  /* 0x00000004050d7210 */ /* 0x000fe20007ffe0ff */
[----:B-12---:R-:W-:Y:S01]  /*0990*/  IMAD R15, R4, UR18, R0 ;  /* 0x00000012040f7c24 */ /* 0x006fe2000f8e0200 */
        /* <DEDUP_REMOVED lines=12> */
[----:B------:R-:W-:-:S04]  /*0a60*/  IMAD.WIDE.U32 R14, R19, 0x4, R10 ;  /* 0x00000004130e7825 */ /* 0x000fc800078e000a */
[----:B-----5:R-:W-:-:S05]  /*0a70*/  FADD R17, R7, R6 ;  /* 0x0000000607117221 */ /* 0x020fca0000000000 */
[----:B------:R0:W-:Y:S04]  /*0a80*/  STG.E desc[UR16][R2.64], R17 ;  /* 0x0000001102007986 */ /* 0x0001e8000c101910 */
[----:B------:R-:W2:Y:S04]  /*0a90*/  LDG.E R15, desc[UR16][R14.64] ;  /* 0x000000100e0f7981 */ /* 0x000ea8000c1e1900 */
[----:B------:R-:W2:Y:S01]  /*0aa0*/  LDG.E R8, desc[UR16][R8.64+0x4] ;  /* 0x0000041008087981 */ /* 0x000ea2000c1e1900 */
[----:B------:R-:W-:Y:S01]  /*0ab0*/  IADD3 R4, PT, PT, R4, 0x2, RZ ;  /* 0x0000000204047810 */ /* 0x000fe20007ffe0ff */
[----:B--2---:R-:W-:-:S04]  /*0ac0*/  FADD R6, R8, R15 ;  /* 0x0000000f08067221 */ /* 0x004fc80000000000 */
[----:B------:R-:W-:-:S05]  /*0ad0*/  FADD R7, R17, R6 ;  /* 0x0000000611077221 */ /* 0x000fca0000000000 */
[----:B------:R0:W-:Y:S02]  /*0ae0*/  STG.E desc[UR16][R2.64], R7 ;  /* 0x0000000702007986 */ /* 0x0001e4000c101910 */
.L_x_3:
[----:B------:R-:W-:-:S04]  /*0af0*/  ULOP3.LUT UR4, UR18, 0x1, URZ, 0xc0, !UPT ;  /* 0x0000000112047892 */ /* 0x000fc8000f8ec0ff */
[----:B------:R-:W-:-:S06]  /*0b00*/  UISETP.NE.U32.AND UP0, UPT, UR4, 0x1, UPT ;  /* 0x000000010400788c */ /* 0x000fcc000bf05070 */
[----:B------:R-:W-:-:S13]  /*0b10*/  PLOP3.LUT P0, PT, PT, PT, UP0, 0x80, 0x8 ;  /* 0x000000000008781c */ /* 0x000fda0003f0f008 */
[----:B------:R-:W-:Y:S05]  /*0b20*/  @P0 EXIT ;  /* 0x000000000000094d */ /* 0x000fea0003800000 */
[----:B------:R-:W3:Y:S01]  /*0b30*/  LDC.64 R8, c[0x0][0x380] ;  /* 0x0000e000ff087b82 */ /* 0x000ee20000000a00 */
[----:B------:R-:W-:Y:S01]  /*0b40*/  IADD3 R5, PT, PT, R5, R4, RZ ;  /* 0x0000000405057210 */ /* 0x000fe20007ffe0ff */
[----:B------:R-:W-:-:S06]  /*0b50*/  IMAD R13, R4, UR18, R0 ;  /* 0x00000012040d7c24 */ /* 0x000fcc000f8e0200 */
[----:B------:R-:W4:Y:S01]  /*0b60*/  LDC.64 R10, c[0x0][0x388] ;  /* 0x0000e200ff0a7b82 */ /* 0x000f220000000a00 */
[----:B---3--:R-:W-:-:S06]  /*0b70*/  IMAD.WIDE.U32 R4, R5, 0x4, R8 ;  /* 0x0000000405047825 */ /* 0x008fcc00078e0008 */
[----:B------:R-:W3:Y:S01]  /*0b80*/  LDG.E R4, desc[UR16][R4.64] ;  /* 0x0000001004047981 */ /* 0x000ee2000c1e1900 */
[----:B----4-:R-:W-:-:S06]  /*0b90*/  IMAD.WIDE R8, R13, 0x4, R10 ;  /* 0x000000040d087825 */ /* 0x010fcc00078e020a */
[----:B------:R-:W3:Y:S02]  /*0ba0*/  LDG.E R9, desc[UR16][R8.64] ;  /* 0x0000001008097981 */ /* 0x000ee4000c1e1900 */
[----:B---3--:R-:W-:-:S04]  /*0bb0*/  FADD R0, R4, R9 ;  /* 0x0000000904007221 */ /* 0x008fc80000000000 */
[----:B012--5:R-:W-:-:S05]  /*0bc0*/  FADD R7, R0, R7 ;  /* 0x0000000700077221 */ /* 0x027fca0000000000 */
[----:B------:R-:W-:Y:S01]  /*0bd0*/  STG.E desc[UR16][R2.64], R7 ;  /* 0x0000000702007986 */ /* 0x000fe2000c101910 */
[----:B------:R-:W-:Y:S05]  /*0be0*/  EXIT ;  /* 0x000000000000794d */ /* 0x000fea0003800000 */
.L_x_4:
[----:B------:R-:W-:-:S00]  /*0bf0*/  BRA `(.L_x_4) ;  /* 0xfffffffc00fc7947 */ /* 0x000fc0000383ffff */
[----:B------:R-:W-:-:S00]  /*0c00*/  NOP ;  /* 0x0000000000007918 */ /* 0x000fc00000000000 */
[----:B------:R-:W-:-:S00]  /*0c10*/  NOP ;  /* 0x0000000000007918 */ /* 0x000fc00000000000 */
[----:B------:R-:W-:-:S00]  /*0c20*/  NOP ;  /* 0x0000000000007918 */ /* 0x000fc00000000000 */
[----:B------:R-:W-:-:S00]  /*0c30*/  NOP ;  /* 0x0000000000007918 */ /* 0x000fc00000000000 */
[----:B------:R-:W-:-:S00]  /*0c40*/  NOP ;  /* 0x0000000000007918 */ /* 0x000fc00000000000 */
[----:B------:R-:W-:-:S00]  /*0c50*/  NOP ;  /* 0x0000000000007918 */ /* 0x000fc00000000000 */
[----:B------:R-:W-:-:S00]  /*0c60*/  NOP ;  /* 0x0000000000007918 */ /* 0x000fc00000000000 */
[----:B------:R-:W-:-:S00]  /*0c70*/  NOP ;  /* 0x0000000000007918 */ /* 0x000fc00000000000 */
.L_x_5:


//--------------------- .nv.shared.reserved.0     --------------------------
	.section	.nv.shared.reserved.0,"aw",@nobits
	.weak		__nv_reservedSMEM_offset_0_alias
	.size		__nv_reservedSMEM_offset_0_alias, 0, 64
	.other		__nv_reservedSMEM_offset_0_alias,@"STO_CUDA_RESERVED_SHARED STV_DEFAULT"
__nv_reservedSMEM_offset_0_alias:
	.zero		0
	.zero		64


//--------------------- .nv.constant0._Z14matrixMultiplyPfS_S_i --------------------------
	.section	.nv.constant0._Z14matrixMultiplyPfS_S_i,"a",@progbits
	.sectionflags	@""
	.align	4
.nv.constant0._Z14matrixMultiplyPfS_S_i:
	.zero		924


//--------------------- SYMBOLS --------------------------

	.type		.nv.reservedSmem.offset0,@object
	.size		.nv.reservedSmem.offset0,0x4
